//
// Generated by NVIDIA NVVM Compiler
//
// Compiler Build ID: CL-36424714
// Cuda compilation tools, release 13.0, V13.0.88
// Based on NVVM 20.0.0
//

.version 9.0
.target sm_100
.address_size 64

	// .globl	_Z6vecaddPKfS0_Pfi

.visible .entry _Z6vecaddPKfS0_Pfi(
	.param .u64 .ptr .align 1 _Z6vecaddPKfS0_Pfi_param_0,
	.param .u64 .ptr .align 1 _Z6vecaddPKfS0_Pfi_param_1,
	.param .u64 .ptr .align 1 _Z6vecaddPKfS0_Pfi_param_2,
	.param .u32 _Z6vecaddPKfS0_Pfi_param_3
)
{
	.reg .pred 	%p<2>;
	.reg .b32 	%r<6>;
	.reg .b32 	%f<4>;
	.reg .b64 	%rd<11>;

	ld.param.u64 	%rd1, [_Z6vecaddPKfS0_Pfi_param_0];
	ld.param.u64 	%rd2, [_Z6vecaddPKfS0_Pfi_param_1];
	ld.param.u64 	%rd3, [_Z6vecaddPKfS0_Pfi_param_2];
	ld.param.u32 	%r2, [_Z6vecaddPKfS0_Pfi_param_3];
	mov.u32 	%r3, %ntid.x;
	mov.u32 	%r4, %ctaid.x;
	mov.u32 	%r5, %tid.x;
	mad.lo.s32 	%r1, %r3, %r4, %r5;
	setp.ge.s32 	%p1, %r1, %r2;
	@%p1 bra 	$L__BB0_2;
	cvta.to.global.u64 	%rd4, %rd1;
	cvta.to.global.u64 	%rd5, %rd2;
	cvta.to.global.u64 	%rd6, %rd3;
	mul.wide.s32 	%rd7, %r1, 4;
	add.s64 	%rd8, %rd4, %rd7;
	ld.global.f32 	%f1, [%rd8];
	add.s64 	%rd9, %rd5, %rd7;
	ld.global.f32 	%f2, [%rd9];
	add.f32 	%f3, %f1, %f2;
	add.s64 	%rd10, %rd6, %rd7;
	st.global.f32 	[%rd10], %f3;
$L__BB0_2:
	ret;

}


// ===== COMPILED SASS (sm_100) =====

	.target	sm_100

	.elftype	@"ET_EXEC"


//--------------------- .note.nv.tkinfo           --------------------------
	.section	.note.nv.tkinfo,"",@"SHT_NOTE"
	.sectionflags	@"SHF_NOTE_NV_TKINFO"
	.tkinfo
        /*0018*/ 	.word	0x00000002
        /*0030*/ 	.string	""
        /*0030*/ 	.string	"ptxas"
        /*0030*/ 	.string	"Cuda compilation tools, release 13.0, V13.0.88"
        /*0030*/ 	.string	"Build cuda_13.0.r13.0/compiler.36424714_0"
        /*0030*/ 	.string	"-arch sm_100 -m 64 "



//--------------------- .note.nv.cuinfo           --------------------------
	.section	.note.nv.cuinfo,"",@"SHT_NOTE"
	.sectionflags	@"SHF_NOTE_NV_CUINFO"
        /*0018*/ 	.short	0x0002
        /*001a*/ 	.short	0x0064
        /*001c*/ 	.short	0x0082
	.zero		2


//--------------------- .nv.info                  --------------------------
	.section	.nv.info,"",@"SHT_CUDA_INFO"
	.align	4


	//----- nvinfo : EIATTR_REGCOUNT
	.align		4
        /*0000*/ 	.byte	0x04, 0x2f
        /*0002*/ 	.short	(.L_1 - .L_0)
	.align		4
.L_0:
        /*0004*/ 	.word	index@(_Z6vecaddPKfS0_Pfi)
        /*0008*/ 	.word	0x0000000c


	//----- nvinfo : EIATTR_FRAME_SIZE
	.align		4
.L_1:
        /*000c*/ 	.byte	0x04, 0x11
        /*000e*/ 	.short	(.L_3 - .L_2)
	.align		4
.L_2:
        /*0010*/ 	.word	index@(_Z6vecaddPKfS0_Pfi)
        /*0014*/ 	.word	0x00000000


	//----- nvinfo : EIATTR_MIN_STACK_SIZE
	.align		4
.L_3:
        /*0018*/ 	.byte	0x04, 0x12
        /*001a*/ 	.short	(.L_5 - .L_4)
	.align		4
.L_4:
        /*001c*/ 	.word	index@(_Z6vecaddPKfS0_Pfi)
        /*0020*/ 	.word	0x00000000
.L_5:


//--------------------- .nv.compat                --------------------------
	.section	.nv.compat,"",@"SHT_CUDA_COMPAT_INFO"
	.align	4
        /*0000*/ 	.byte	0x02, 0x09, 0x00, 0x00, 0x02, 0x02, 0x01, 0x00, 0x02, 0x05, 0x05, 0x00, 0x03, 0x07, 0x01, 0x01
        /*0010*/ 	.byte	0x02, 0x03, 0x00, 0x00, 0x02, 0x06, 0x01, 0x00, 0x04, 0x0b, 0x08, 0x00, 0x09, 0x00, 0x00, 0x00
        /*0020*/ 	.byte	0x00, 0x00, 0x00, 0x00


//--------------------- .nv.info._Z6vecaddPKfS0_Pfi --------------------------
	.section	.nv.info._Z6vecaddPKfS0_Pfi,"",@"SHT_CUDA_INFO"
	.sectionflags	@""
	.align	4


	//----- nvinfo : EIATTR_CUDA_API_VERSION
	.align		4
        /*0000*/ 	.byte	0x04, 0x37
        /*0002*/ 	.short	(.L_7 - .L_6)
.L_6:
        /*0004*/ 	.word	0x00000082


	//----- nvinfo : EIATTR_KPARAM_INFO
	.align		4
.L_7:
        /*0008*/ 	.byte	0x04, 0x17
        /*000a*/ 	.short	(.L_9 - .L_8)
.L_8:
        /*000c*/ 	.word	0x00000000
        /*0010*/ 	.short	0x0003
        /*0012*/ 	.short	0x0018
        /*0014*/ 	.byte	0x00, 0xf0, 0x11, 0x00


	//----- nvinfo : EIATTR_KPARAM_INFO
	.align		4
.L_9:
        /*0018*/ 	.byte	0x04, 0x17
        /*001a*/ 	.short	(.L_11 - .L_10)
.L_10:
        /*001c*/ 	.word	0x00000000
        /*0020*/ 	.short	0x0002
        /*0022*/ 	.short	0x0010
        /*0024*/ 	.byte	0x00, 0xf5, 0x21, 0x00


	//----- nvinfo : EIATTR_KPARAM_INFO
	.align		4
.L_11:
        /*0028*/ 	.byte	0x04, 0x17
        /*002a*/ 	.short	(.L_13 - .L_12)
.L_12:
        /*002c*/ 	.word	0x00000000
        /*0030*/ 	.short	0x0001
        /*0032*/ 	.short	0x0008
        /*0034*/ 	.byte	0x00, 0xf5, 0x21, 0x00


	//----- nvinfo : EIATTR_KPARAM_INFO
	.align		4
.L_13:
        /*0038*/ 	.byte	0x04, 0x17
        /*003a*/ 	.short	(.L_15 - .L_14)
.L_14:
        /*003c*/ 	.word	0x00000000
        /*0040*/ 	.short	0x0000
        /*0042*/ 	.short	0x0000
        /*0044*/ 	.byte	0x00, 0xf5, 0x21, 0x00


	//----- nvinfo : EIATTR_SPARSE_MMA_MASK
	.align		4
.L_15:
        /*0048*/ 	.byte	0x03, 0x50
        /*004a*/ 	.short	0x0000


	//----- nvinfo : EIATTR_MAXREG_COUNT
	.align		4
        /*004c*/ 	.byte	0x03, 0x1b
        /*004e*/ 	.short	0x00ff


	//----- nvinfo : EIATTR_MERCURY_ISA_VERSION
	.align		4
        /*0050*/ 	.byte	0x03, 0x5f
        /*0052*/ 	.short	0x0101


	//----- nvinfo : EIATTR_VRC_CTA_INIT_COUNT
	.align		4
        /*0054*/ 	.byte	0x02, 0x4a
	.zero		1
	.zero		1


	//----- nvinfo : EIATTR_EXIT_INSTR_OFFSETS
	.align		4
        /*0058*/ 	.byte	0x04, 0x1c
        /*005a*/ 	.short	(.L_17 - .L_16)


	//   ....[0]....
.L_16:
        /*005c*/ 	.word	0x00000070


	//   ....[1]....
        /*0060*/ 	.word	0x00000130


	//----- nvinfo : EIATTR_CBANK_PARAM_SIZE
	.align		4
.L_17:
        /*0064*/ 	.byte	0x03, 0x19
        /*0066*/ 	.short	0x001c


	//----- nvinfo : EIATTR_PARAM_CBANK
	.align		4
        /*0068*/ 	.byte	0x04, 0x0a
        /*006a*/ 	.short	(.L_19 - .L_18)
	.align		4
.L_18:
        /*006c*/ 	.word	index@(.nv.constant0._Z6vecaddPKfS0_Pfi)
        /*0070*/ 	.short	0x0380
        /*0072*/ 	.short	0x001c


	//----- nvinfo : EIATTR_SW_WAR
	.align		4
.L_19:
        /*0074*/ 	.byte	0x04, 0x36
        /*0076*/ 	.short	(.L_21 - .L_20)
.L_20:
        /*0078*/ 	.word	0x00000008
.L_21:


//--------------------- .nv.callgraph             --------------------------
	.section	.nv.callgraph,"",@"SHT_CUDA_CALLGRAPH"
	.align	4
	.sectionentsize	8
	.align		4
        /*0000*/ 	.word	0x00000000
	.align		4
        /*0004*/ 	.word	0xffffffff
	.align		4
        /*0008*/ 	.word	0x00000000
	.align		4
        /*000c*/ 	.word	0xfffffffe
	.align		4
        /*0010*/ 	.word	0x00000000
	.align		4
        /*0014*/ 	.word	0xfffffffd
	.align		4
        /*0018*/ 	.word	0x00000000
	.align		4
        /*001c*/ 	.word	0xfffffffc


//--------------------- .text._Z6vecaddPKfS0_Pfi  --------------------------
	.section	.text._Z6vecaddPKfS0_Pfi,"ax",@progbits
	.align	128
        .global         _Z6vecaddPKfS0_Pfi
        .type           _Z6vecaddPKfS0_Pfi,@function
        .size           _Z6vecaddPKfS0_Pfi,(.L_x_1 - _Z6vecaddPKfS0_Pfi)
        .other          _Z6vecaddPKfS0_Pfi,@"STO_CUDA_ENTRY STV_DEFAULT"
_Z6vecaddPKfS0_Pfi:
.text._Z6vecaddPKfS0_Pfi:
[----:B------:R-:W-:Y:S01]  /*0000*/  LDC R1, c[0x0][0x37c] ;  /* 0x0000df00ff017b82 */ /* 0x000fe20000000800 */
[----:B------:R-:W0:Y:S01]  /*0010*/  S2R R9, SR_CTAID.X ;  /* 0x0000000000097919 */ /* 0x000e220000002500 */
[----:B------:R-:W0:Y:S01]  /*0020*/  LDCU UR4, c[0x0][0x360] ;  /* 0x00006c00ff0477ac */ /* 0x000e220008000800 */
[----:B------:R-:W0:Y:S01]  /*0030*/  S2R R0, SR_TID.X ;  /* 0x0000000000007919 */ /* 0x000e220000002100 */
[----:B------:R-:W1:Y:S01]  /*0040*/  LDCU UR5, c[0x0][0x398] ;  /* 0x00007300ff0577ac */ /* 0x000e620008000800 */
[----:B0-----:R-:W-:-:S05]  /*0050*/  IMAD R9, R9, UR4, R0 ;  /* 0x0000000409097c24 */ /* 0x001fca000f8e0200 */
[----:B-1----:R-:W-:-:S13]  /*0060*/  ISETP.GE.AND P0, PT, R9, UR5, PT ;  /* 0x0000000509007c0c */ /* 0x002fda000bf06270 */
[----:B------:R-:W-:Y:S05]  /*0070*/  @P0 EXIT ;  /* 0x000000000000094d */ /* 0x000fea0003800000 */
[----:B------:R-:W0:Y:S01]  /*0080*/  LDC.64 R2, c[0x0][0x380] ;  /* 0x0000e000ff027b82 */ /* 0x000e220000000a00 */
[----:B------:R-:W1:Y:S07]  /*0090*/  LDCU.64 UR4, c[0x0][0x358] ;  /* 0x00006b00ff0477ac */ /* 0x000e6e0008000a00 */
[----:B------:R-:W2:Y:S08]  /*00a0*/  LDC.64 R4, c[0x0][0x388] ;  /* 0x0000e200ff047b82 */ /* 0x000eb00000000a00 */
[----:B------:R-:W3:Y:S01]  /*00b0*/  LDC.64 R6, c[0x0][0x390] ;  /* 0x0000e400ff067b82 */ /* 0x000ee20000000a00 */
[----:B0-----:R-:W-:-:S06]  /*00c0*/  IMAD.WIDE R2, R9, 0x4, R2 ;  /* 0x0000000409027825 */ /* 0x001fcc00078e0202 */
[----:B-1----:R-:W4:Y:S01]  /*00d0*/  LDG.E R2, desc[UR4][R2.64] ;  /* 0x0000000402027981 */ /* 0x002f22000c1e1900 */
[----:B--2---:R-:W-:-:S06]  /*00e0*/  IMAD.WIDE R4, R9, 0x4, R4 ;  /* 0x0000000409047825 */ /* 0x004fcc00078e0204 */
[----:B------:R-:W4:Y:S01]  /*00f0*/  LDG.E R5, desc[UR4][R4.64] ;  /* 0x0000000404057981 */ /* 0x000f22000c1e1900 */
[----:B---3--:R-:W-:-:S04]  /*0100*/  IMAD.WIDE R6, R9, 0x4, R6 ;  /* 0x0000000409067825 */ /* 0x008fc800078e0206 */
[----:B----4-:R-:W-:-:S05]  /*0110*/  FADD R9, R2, R5 ;  /* 0x0000000502097221 */ /* 0x010fca0000000000 */
[----:B------:R-:W-:Y:S01]  /*0120*/  STG.E desc[UR4][R6.64], R9 ;  /* 0x0000000906007986 */ /* 0x000fe2000c101904 */
[----:B------:R-:W-:Y:S05]  /*0130*/  EXIT ;  /* 0x000000000000794d */ /* 0x000fea0003800000 */
.L_x_0:
[----:B------:R-:W-:-:S00]  /*0140*/  BRA `(.L_x_0) ;  /* 0xfffffffc00fc7947 */ /* 0x000fc0000383ffff */
[----:B------:R-:W-:-:S00]  /*0150*/  NOP ;  /* 0x0000000000007918 */ /* 0x000fc00000000000 */
        /* <DEDUP_REMOVED lines=10> */
.L_x_1:


//--------------------- .nv.shared.reserved.0     --------------------------
	.section	.nv.shared.reserved.0,"aw",@nobits
	.weak		__nv_reservedSMEM_offset_0_alias
	.size		__nv_reservedSMEM_offset_0_alias, 0, 64
	.other		__nv_reservedSMEM_offset_0_alias,@"STO_CUDA_RESERVED_SHARED STV_DEFAULT"
__nv_reservedSMEM_offset_0_alias:
	.zero		0
	.zero		64


//--------------------- .nv.constant0._Z6vecaddPKfS0_Pfi --------------------------
	.section	.nv.constant0._Z6vecaddPKfS0_Pfi,"a",@progbits
	.sectionflags	@""
	.align	4
.nv.constant0._Z6vecaddPKfS0_Pfi:
	.zero		924


//--------------------- SYMBOLS --------------------------

	.type		.nv.reservedSmem.offset0,@object
	.size		.nv.reservedSmem.offset0,0x4
